//
// Generated by NVIDIA NVVM Compiler
//
// Compiler Build ID: CL-36424714
// Cuda compilation tools, release 13.0, V13.0.88
// Based on NVVM 20.0.0
//

.version 9.0
.target sm_100
.address_size 64

	// .globl	_Z17reverseArrayBlockPiS_

.visible .entry _Z17reverseArrayBlockPiS_(
	.param .u64 .ptr .align 1 _Z17reverseArrayBlockPiS__param_0,
	.param .u64 .ptr .align 1 _Z17reverseArrayBlockPiS__param_1
)
{
	.reg .b32 	%r<6>;
	.reg .b64 	%rd<9>;

	ld.param.u64 	%rd1, [_Z17reverseArrayBlockPiS__param_0];
	ld.param.u64 	%rd2, [_Z17reverseArrayBlockPiS__param_1];
	cvta.to.global.u64 	%rd3, %rd2;
	cvta.to.global.u64 	%rd4, %rd1;
	mov.u32 	%r1, %tid.x;
	mul.wide.u32 	%rd5, %r1, 4;
	add.s64 	%rd6, %rd4, %rd5;
	ld.global.u32 	%r2, [%rd6];
	mov.u32 	%r3, %ntid.x;
	not.b32 	%r4, %r1;
	add.s32 	%r5, %r3, %r4;
	mul.wide.u32 	%rd7, %r5, 4;
	add.s64 	%rd8, %rd3, %rd7;
	st.global.u32 	[%rd8], %r2;
	ret;

}


// ===== COMPILED SASS (sm_100) =====

	.target	sm_100

	.elftype	@"ET_EXEC"


//--------------------- .note.nv.tkinfo           --------------------------
	.section	.note.nv.tkinfo,"",@"SHT_NOTE"
	.sectionflags	@"SHF_NOTE_NV_TKINFO"
	.tkinfo
        /*0018*/ 	.word	0x00000002
        /*0030*/ 	.string	""
        /*0030*/ 	.string	"ptxas"
        /*0030*/ 	.string	"Cuda compilation tools, release 13.0, V13.0.88"
        /*0030*/ 	.string	"Build cuda_13.0.r13.0/compiler.36424714_0"
        /*0030*/ 	.string	"-arch sm_100 -m 64 "



//--------------------- .note.nv.cuinfo           --------------------------
	.section	.note.nv.cuinfo,"",@"SHT_NOTE"
	.sectionflags	@"SHF_NOTE_NV_CUINFO"
        /*0018*/ 	.short	0x0002
        /*001a*/ 	.short	0x0064
        /*001c*/ 	.short	0x0082
	.zero		2


//--------------------- .nv.info                  --------------------------
	.section	.nv.info,"",@"SHT_CUDA_INFO"
	.align	4


	//----- nvinfo : EIATTR_REGCOUNT
	.align		4
        /*0000*/ 	.byte	0x04, 0x2f
        /*0002*/ 	.short	(.L_1 - .L_0)
	.align		4
.L_0:
        /*0004*/ 	.word	index@(_Z17reverseArrayBlockPiS_)
        /*0008*/ 	.word	0x0000000a


	//----- nvinfo : EIATTR_FRAME_SIZE
	.align		4
.L_1:
        /*000c*/ 	.byte	0x04, 0x11
        /*000e*/ 	.short	(.L_3 - .L_2)
	.align		4
.L_2:
        /*0010*/ 	.word	index@(_Z17reverseArrayBlockPiS_)
        /*0014*/ 	.word	0x00000000


	//----- nvinfo : EIATTR_MIN_STACK_SIZE
	.align		4
.L_3:
        /*0018*/ 	.byte	0x04, 0x12
        /*001a*/ 	.short	(.L_5 - .L_4)
	.align		4
.L_4:
        /*001c*/ 	.word	index@(_Z17reverseArrayBlockPiS_)
        /*0020*/ 	.word	0x00000000
.L_5:


//--------------------- .nv.compat                --------------------------
	.section	.nv.compat,"",@"SHT_CUDA_COMPAT_INFO"
	.align	4
        /*0000*/ 	.byte	0x02, 0x09, 0x00, 0x00, 0x02, 0x02, 0x01, 0x00, 0x02, 0x05, 0x05, 0x00, 0x03, 0x07, 0x01, 0x01
        /*0010*/ 	.byte	0x02, 0x03, 0x00, 0x00, 0x02, 0x06, 0x01, 0x00, 0x04, 0x0b, 0x08, 0x00, 0x09, 0x00, 0x00, 0x00
        /*0020*/ 	.byte	0x00, 0x00, 0x00, 0x00


//--------------------- .nv.info._Z17reverseArrayBlockPiS_ --------------------------
	.section	.nv.info._Z17reverseArrayBlockPiS_,"",@"SHT_CUDA_INFO"
	.sectionflags	@""
	.align	4


	//----- nvinfo : EIATTR_CUDA_API_VERSION
	.align		4
        /*0000*/ 	.byte	0x04, 0x37
        /*0002*/ 	.short	(.L_7 - .L_6)
.L_6:
        /*0004*/ 	.word	0x00000082


	//----- nvinfo : EIATTR_KPARAM_INFO
	.align		4
.L_7:
        /*0008*/ 	.byte	0x04, 0x17
        /*000a*/ 	.short	(.L_9 - .L_8)
.L_8:
        /*000c*/ 	.word	0x00000000
        /*0010*/ 	.short	0x0001
        /*0012*/ 	.short	0x0008
        /*0014*/ 	.byte	0x00, 0xf5, 0x21, 0x00


	//----- nvinfo : EIATTR_KPARAM_INFO
	.align		4
.L_9:
        /*0018*/ 	.byte	0x04, 0x17
        /*001a*/ 	.short	(.L_11 - .L_10)
.L_10:
        /*001c*/ 	.word	0x00000000
        /*0020*/ 	.short	0x0000
        /*0022*/ 	.short	0x0000
        /*0024*/ 	.byte	0x00, 0xf5, 0x21, 0x00


	//----- nvinfo : EIATTR_SPARSE_MMA_MASK
	.align		4
.L_11:
        /*0028*/ 	.byte	0x03, 0x50
        /*002a*/ 	.short	0x0000


	//----- nvinfo : EIATTR_MAXREG_COUNT
	.align		4
        /*002c*/ 	.byte	0x03, 0x1b
        /*002e*/ 	.short	0x00ff


	//----- nvinfo : EIATTR_MERCURY_ISA_VERSION
	.align		4
        /*0030*/ 	.byte	0x03, 0x5f
        /*0032*/ 	.short	0x0101


	//----- nvinfo : EIATTR_VRC_CTA_INIT_COUNT
	.align		4
        /*0034*/ 	.byte	0x02, 0x4a
	.zero		1
	.zero		1


	//----- nvinfo : EIATTR_EXIT_INSTR_OFFSETS
	.align		4
        /*0038*/ 	.byte	0x04, 0x1c
        /*003a*/ 	.short	(.L_13 - .L_12)


	//   ....[0]....
.L_12:
        /*003c*/ 	.word	0x000000c0


	//----- nvinfo : EIATTR_CBANK_PARAM_SIZE
	.align		4
.L_13:
        /*0040*/ 	.byte	0x03, 0x19
        /*0042*/ 	.short	0x0010


	//----- nvinfo : EIATTR_PARAM_CBANK
	.align		4
        /*0044*/ 	.byte	0x04, 0x0a
        /*0046*/ 	.short	(.L_15 - .L_14)
	.align		4
.L_14:
        /*0048*/ 	.word	index@(.nv.constant0._Z17reverseArrayBlockPiS_)
        /*004c*/ 	.short	0x0380
        /*004e*/ 	.short	0x0010


	//----- nvinfo : EIATTR_SW_WAR
	.align		4
.L_15:
        /*0050*/ 	.byte	0x04, 0x36
        /*0052*/ 	.short	(.L_17 - .L_16)
.L_16:
        /*0054*/ 	.word	0x00000008
.L_17:


//--------------------- .nv.callgraph             --------------------------
	.section	.nv.callgraph,"",@"SHT_CUDA_CALLGRAPH"
	.align	4
	.sectionentsize	8
	.align		4
        /*0000*/ 	.word	0x00000000
	.align		4
        /*0004*/ 	.word	0xffffffff
	.align		4
        /*0008*/ 	.word	0x00000000
	.align		4
        /*000c*/ 	.word	0xfffffffe
	.align		4
        /*0010*/ 	.word	0x00000000
	.align		4
        /*0014*/ 	.word	0xfffffffd
	.align		4
        /*0018*/ 	.word	0x00000000
	.align		4
        /*001c*/ 	.word	0xfffffffc


//--------------------- .text._Z17reverseArrayBlockPiS_ --------------------------
	.section	.text._Z17reverseArrayBlockPiS_,"ax",@progbits
	.align	128
        .global         _Z17reverseArrayBlockPiS_
        .type           _Z17reverseArrayBlockPiS_,@function
        .size           _Z17reverseArrayBlockPiS_,(.L_x_1 - _Z17reverseArrayBlockPiS_)
        .other          _Z17reverseArrayBlockPiS_,@"STO_CUDA_ENTRY STV_DEFAULT"
_Z17reverseArrayBlockPiS_:
.text._Z17reverseArrayBlockPiS_:
[----:B------:R-:W-:Y:S01]  /*0000*/  LDC R1, c[0x0][0x37c] ;  /* 0x0000df00ff017b82 */ /* 0x000fe20000000800 */
[----:B------:R-:W0:Y:S07]  /*0010*/  S2R R7, SR_TID.X ;  /* 0x0000000000077919 */ /* 0x000e2e0000002100 */
[----:B------:R-:W0:Y:S01]  /*0020*/  LDC.64 R2, c[0x0][0x380] ;  /* 0x0000e000ff027b82 */ /* 0x000e220000000a00 */
[----:B------:R-:W1:Y:S07]  /*0030*/  LDCU.64 UR4, c[0x0][0x358] ;  /* 0x00006b00ff0477ac */ /* 0x000e6e0008000a00 */
[----:B------:R-:W2:Y:S01]  /*0040*/  LDC.64 R4, c[0x0][0x388] ;  /* 0x0000e200ff047b82 */ /* 0x000ea20000000a00 */
[----:B0-----:R-:W-:-:S06]  /*0050*/  IMAD.WIDE.U32 R2, R7, 0x4, R2 ;  /* 0x0000000407027825 */ /* 0x001fcc00078e0002 */
[----:B-1----:R-:W3:Y:S01]  /*0060*/  LDG.E R3, desc[UR4][R2.64] ;  /* 0x0000000402037981 */ /* 0x002ee2000c1e1900 */
[----:B------:R-:W0:Y:S01]  /*0070*/  LDCU UR6, c[0x0][0x360] ;  /* 0x00006c00ff0677ac */ /* 0x000e220008000800 */
[----:B------:R-:W-:-:S04]  /*0080*/  LOP3.LUT R0, RZ, R7, RZ, 0x33, !PT ;  /* 0x00000007ff007212 */ /* 0x000fc800078e33ff */
[----:B0-----:R-:W-:-:S05]  /*0090*/  IADD3 R7, PT, PT, R0, UR6, RZ ;  /* 0x0000000600077c10 */ /* 0x001fca000fffe0ff */
[----:B--2---:R-:W-:-:S05]  /*00a0*/  IMAD.WIDE.U32 R4, R7, 0x4, R4 ;  /* 0x0000000407047825 */ /* 0x004fca00078e0004 */
[----:B---3--:R-:W-:Y:S01]  /*00b0*/  STG.E desc[UR4][R4.64], R3 ;  /* 0x0000000304007986 */ /* 0x008fe2000c101904 */
[----:B------:R-:W-:Y:S05]  /*00c0*/  EXIT ;  /* 0x000000000000794d */ /* 0x000fea0003800000 */
.L_x_0:
[----:B------:R-:W-:-:S00]  /*00d0*/  BRA `(.L_x_0) ;  /* 0xfffffffc00fc7947 */ /* 0x000fc0000383ffff */
[----:B------:R-:W-:-:S00]  /*00e0*/  NOP ;  /* 0x0000000000007918 */ /* 0x000fc00000000000 */
        /* <DEDUP_REMOVED lines=9> */
.L_x_1:


//--------------------- .nv.shared.reserved.0     --------------------------
	.section	.nv.shared.reserved.0,"aw",@nobits
	.weak		__nv_reservedSMEM_offset_0_alias
	.size		__nv_reservedSMEM_offset_0_alias, 0, 64
	.other		__nv_reservedSMEM_offset_0_alias,@"STO_CUDA_RESERVED_SHARED STV_DEFAULT"
__nv_reservedSMEM_offset_0_alias:
	.zero		0
	.zero		64


//--------------------- .nv.constant0._Z17reverseArrayBlockPiS_ --------------------------
	.section	.nv.constant0._Z17reverseArrayBlockPiS_,"a",@progbits
	.sectionflags	@""
	.align	4
.nv.constant0._Z17reverseArrayBlockPiS_:
	.zero		912


//--------------------- SYMBOLS --------------------------

	.type		.nv.reservedSmem.offset0,@object
	.size		.nv.reservedSmem.offset0,0x4
